//
// Generated by NVIDIA NVVM Compiler
//
// Compiler Build ID: CL-36424714
// Cuda compilation tools, release 13.0, V13.0.88
// Based on NVVM 20.0.0
//

.version 9.0
.target sm_100
.address_size 64

	// .globl	_Z6kernelPiS_S_ii

.visible .entry _Z6kernelPiS_S_ii(
	.param .u64 .ptr .align 1 _Z6kernelPiS_S_ii_param_0,
	.param .u64 .ptr .align 1 _Z6kernelPiS_S_ii_param_1,
	.param .u64 .ptr .align 1 _Z6kernelPiS_S_ii_param_2,
	.param .u32 _Z6kernelPiS_S_ii_param_3,
	.param .u32 _Z6kernelPiS_S_ii_param_4
)
{
	.reg .pred 	%p<4>;
	.reg .b32 	%r<10>;
	.reg .b64 	%rd<11>;

	ld.param.u64 	%rd1, [_Z6kernelPiS_S_ii_param_0];
	ld.param.u64 	%rd2, [_Z6kernelPiS_S_ii_param_1];
	ld.param.u64 	%rd3, [_Z6kernelPiS_S_ii_param_2];
	ld.param.u32 	%r2, [_Z6kernelPiS_S_ii_param_3];
	ld.param.u32 	%r3, [_Z6kernelPiS_S_ii_param_4];
	mov.u32 	%r4, %ctaid.x;
	mov.u32 	%r5, %ntid.x;
	mov.u32 	%r6, %tid.x;
	mad.lo.s32 	%r1, %r4, %r5, %r6;
	setp.gt.s32 	%p1, %r2, %r1;
	setp.ge.s32 	%p2, %r1, %r3;
	or.pred  	%p3, %p1, %p2;
	@%p3 bra 	$L__BB0_2;
	cvta.to.global.u64 	%rd4, %rd1;
	cvta.to.global.u64 	%rd5, %rd2;
	cvta.to.global.u64 	%rd6, %rd3;
	mul.wide.s32 	%rd7, %r1, 4;
	add.s64 	%rd8, %rd4, %rd7;
	ld.global.u32 	%r7, [%rd8];
	add.s64 	%rd9, %rd5, %rd7;
	ld.global.u32 	%r8, [%rd9];
	add.s32 	%r9, %r8, %r7;
	add.s64 	%rd10, %rd6, %rd7;
	st.global.u32 	[%rd10], %r9;
$L__BB0_2:
	ret;

}


// ===== COMPILED SASS (sm_100) =====

	.target	sm_100

	.elftype	@"ET_EXEC"


//--------------------- .note.nv.tkinfo           --------------------------
	.section	.note.nv.tkinfo,"",@"SHT_NOTE"
	.sectionflags	@"SHF_NOTE_NV_TKINFO"
	.tkinfo
        /*0018*/ 	.word	0x00000002
        /*0030*/ 	.string	""
        /*0030*/ 	.string	"ptxas"
        /*0030*/ 	.string	"Cuda compilation tools, release 13.0, V13.0.88"
        /*0030*/ 	.string	"Build cuda_13.0.r13.0/compiler.36424714_0"
        /*0030*/ 	.string	"-arch sm_100 -m 64 "



//--------------------- .note.nv.cuinfo           --------------------------
	.section	.note.nv.cuinfo,"",@"SHT_NOTE"
	.sectionflags	@"SHF_NOTE_NV_CUINFO"
        /*0018*/ 	.short	0x0002
        /*001a*/ 	.short	0x0064
        /*001c*/ 	.short	0x0082
	.zero		2


//--------------------- .nv.info                  --------------------------
	.section	.nv.info,"",@"SHT_CUDA_INFO"
	.align	4


	//----- nvinfo : EIATTR_REGCOUNT
	.align		4
        /*0000*/ 	.byte	0x04, 0x2f
        /*0002*/ 	.short	(.L_1 - .L_0)
	.align		4
.L_0:
        /*0004*/ 	.word	index@(_Z6kernelPiS_S_ii)
        /*0008*/ 	.word	0x0000000c


	//----- nvinfo : EIATTR_FRAME_SIZE
	.align		4
.L_1:
        /*000c*/ 	.byte	0x04, 0x11
        /*000e*/ 	.short	(.L_3 - .L_2)
	.align		4
.L_2:
        /*0010*/ 	.word	index@(_Z6kernelPiS_S_ii)
        /*0014*/ 	.word	0x00000000


	//----- nvinfo : EIATTR_MIN_STACK_SIZE
	.align		4
.L_3:
        /*0018*/ 	.byte	0x04, 0x12
        /*001a*/ 	.short	(.L_5 - .L_4)
	.align		4
.L_4:
        /*001c*/ 	.word	index@(_Z6kernelPiS_S_ii)
        /*0020*/ 	.word	0x00000000
.L_5:


//--------------------- .nv.compat                --------------------------
	.section	.nv.compat,"",@"SHT_CUDA_COMPAT_INFO"
	.align	4
        /*0000*/ 	.byte	0x02, 0x09, 0x00, 0x00, 0x02, 0x02, 0x01, 0x00, 0x02, 0x05, 0x05, 0x00, 0x03, 0x07, 0x01, 0x01
        /*0010*/ 	.byte	0x02, 0x03, 0x00, 0x00, 0x02, 0x06, 0x01, 0x00, 0x04, 0x0b, 0x08, 0x00, 0x09, 0x00, 0x00, 0x00
        /*0020*/ 	.byte	0x00, 0x00, 0x00, 0x00


//--------------------- .nv.info._Z6kernelPiS_S_ii --------------------------
	.section	.nv.info._Z6kernelPiS_S_ii,"",@"SHT_CUDA_INFO"
	.sectionflags	@""
	.align	4


	//----- nvinfo : EIATTR_CUDA_API_VERSION
	.align		4
        /*0000*/ 	.byte	0x04, 0x37
        /*0002*/ 	.short	(.L_7 - .L_6)
.L_6:
        /*0004*/ 	.word	0x00000082


	//----- nvinfo : EIATTR_KPARAM_INFO
	.align		4
.L_7:
        /*0008*/ 	.byte	0x04, 0x17
        /*000a*/ 	.short	(.L_9 - .L_8)
.L_8:
        /*000c*/ 	.word	0x00000000
        /*0010*/ 	.short	0x0004
        /*0012*/ 	.short	0x001c
        /*0014*/ 	.byte	0x00, 0xf0, 0x11, 0x00


	//----- nvinfo : EIATTR_KPARAM_INFO
	.align		4
.L_9:
        /*0018*/ 	.byte	0x04, 0x17
        /*001a*/ 	.short	(.L_11 - .L_10)
.L_10:
        /*001c*/ 	.word	0x00000000
        /*0020*/ 	.short	0x0003
        /*0022*/ 	.short	0x0018
        /*0024*/ 	.byte	0x00, 0xf0, 0x11, 0x00


	//----- nvinfo : EIATTR_KPARAM_INFO
	.align		4
.L_11:
        /*0028*/ 	.byte	0x04, 0x17
        /*002a*/ 	.short	(.L_13 - .L_12)
.L_12:
        /*002c*/ 	.word	0x00000000
        /*0030*/ 	.short	0x0002
        /*0032*/ 	.short	0x0010
        /*0034*/ 	.byte	0x00, 0xf5, 0x21, 0x00


	//----- nvinfo : EIATTR_KPARAM_INFO
	.align		4
.L_13:
        /*0038*/ 	.byte	0x04, 0x17
        /*003a*/ 	.short	(.L_15 - .L_14)
.L_14:
        /*003c*/ 	.word	0x00000000
        /*0040*/ 	.short	0x0001
        /*0042*/ 	.short	0x0008
        /*0044*/ 	.byte	0x00, 0xf5, 0x21, 0x00


	//----- nvinfo : EIATTR_KPARAM_INFO
	.align		4
.L_15:
        /*0048*/ 	.byte	0x04, 0x17
        /*004a*/ 	.short	(.L_17 - .L_16)
.L_16:
        /*004c*/ 	.word	0x00000000
        /*0050*/ 	.short	0x0000
        /*0052*/ 	.short	0x0000
        /*0054*/ 	.byte	0x00, 0xf5, 0x21, 0x00


	//----- nvinfo : EIATTR_SPARSE_MMA_MASK
	.align		4
.L_17:
        /*0058*/ 	.byte	0x03, 0x50
        /*005a*/ 	.short	0x0000


	//----- nvinfo : EIATTR_MAXREG_COUNT
	.align		4
        /*005c*/ 	.byte	0x03, 0x1b
        /*005e*/ 	.short	0x00ff


	//----- nvinfo : EIATTR_MERCURY_ISA_VERSION
	.align		4
        /*0060*/ 	.byte	0x03, 0x5f
        /*0062*/ 	.short	0x0101


	//----- nvinfo : EIATTR_VRC_CTA_INIT_COUNT
	.align		4
        /*0064*/ 	.byte	0x02, 0x4a
	.zero		1
	.zero		1


	//----- nvinfo : EIATTR_EXIT_INSTR_OFFSETS
	.align		4
        /*0068*/ 	.byte	0x04, 0x1c
        /*006a*/ 	.short	(.L_19 - .L_18)


	//   ....[0]....
.L_18:
        /*006c*/ 	.word	0x00000080


	//   ....[1]....
        /*0070*/ 	.word	0x00000140


	//----- nvinfo : EIATTR_CBANK_PARAM_SIZE
	.align		4
.L_19:
        /*0074*/ 	.byte	0x03, 0x19
        /*0076*/ 	.short	0x0020


	//----- nvinfo : EIATTR_PARAM_CBANK
	.align		4
        /*0078*/ 	.byte	0x04, 0x0a
        /*007a*/ 	.short	(.L_21 - .L_20)
	.align		4
.L_20:
        /*007c*/ 	.word	index@(.nv.constant0._Z6kernelPiS_S_ii)
        /*0080*/ 	.short	0x0380
        /*0082*/ 	.short	0x0020


	//----- nvinfo : EIATTR_SW_WAR
	.align		4
.L_21:
        /*0084*/ 	.byte	0x04, 0x36
        /*0086*/ 	.short	(.L_23 - .L_22)
.L_22:
        /*0088*/ 	.word	0x00000008
.L_23:


//--------------------- .nv.callgraph             --------------------------
	.section	.nv.callgraph,"",@"SHT_CUDA_CALLGRAPH"
	.align	4
	.sectionentsize	8
	.align		4
        /*0000*/ 	.word	0x00000000
	.align		4
        /*0004*/ 	.word	0xffffffff
	.align		4
        /*0008*/ 	.word	0x00000000
	.align		4
        /*000c*/ 	.word	0xfffffffe
	.align		4
        /*0010*/ 	.word	0x00000000
	.align		4
        /*0014*/ 	.word	0xfffffffd
	.align		4
        /*0018*/ 	.word	0x00000000
	.align		4
        /*001c*/ 	.word	0xfffffffc


//--------------------- .text._Z6kernelPiS_S_ii   --------------------------
	.section	.text._Z6kernelPiS_S_ii,"ax",@progbits
	.align	128
        .global         _Z6kernelPiS_S_ii
        .type           _Z6kernelPiS_S_ii,@function
        .size           _Z6kernelPiS_S_ii,(.L_x_1 - _Z6kernelPiS_S_ii)
        .other          _Z6kernelPiS_S_ii,@"STO_CUDA_ENTRY STV_DEFAULT"
_Z6kernelPiS_S_ii:
.text._Z6kernelPiS_S_ii:
[----:B------:R-:W-:Y:S01]  /*0000*/  LDC R1, c[0x0][0x37c] ;  /* 0x0000df00ff017b82 */ /* 0x000fe20000000800 */
[----:B------:R-:W0:Y:S07]  /*0010*/  S2R R0, SR_TID.X ;  /* 0x0000000000007919 */ /* 0x000e2e0000002100 */
[----:B------:R-:W0:Y:S01]  /*0020*/  S2UR UR4, SR_CTAID.X ;  /* 0x00000000000479c3 */ /* 0x000e220000002500 */
[----:B------:R-:W1:Y:S07]  /*0030*/  LDCU.64 UR6, c[0x0][0x398] ;  /* 0x00007300ff0677ac */ /* 0x000e6e0008000a00 */
[----:B------:R-:W0:Y:S02]  /*0040*/  LDC R9, c[0x0][0x360] ;  /* 0x0000d800ff097b82 */ /* 0x000e240000000800 */
[----:B0-----:R-:W-:-:S05]  /*0050*/  IMAD R9, R9, UR4, R0 ;  /* 0x0000000409097c24 */ /* 0x001fca000f8e0200 */
[----:B-1----:R-:W-:-:S04]  /*0060*/  ISETP.GE.AND P0, PT, R9, UR7, PT ;  /* 0x0000000709007c0c */ /* 0x002fc8000bf06270 */
[----:B------:R-:W-:-:S13]  /*0070*/  ISETP.LT.OR P0, PT, R9, UR6, P0 ;  /* 0x0000000609007c0c */ /* 0x000fda0008701670 */
[----:B------:R-:W-:Y:S05]  /*0080*/  @P0 EXIT ;  /* 0x000000000000094d */ /* 0x000fea0003800000 */
[----:B------:R-:W0:Y:S01]  /*0090*/  LDC.64 R2, c[0x0][0x380] ;  /* 0x0000e000ff027b82 */ /* 0x000e220000000a00 */
[----:B------:R-:W1:Y:S07]  /*00a0*/  LDCU.64 UR4, c[0x0][0x358] ;  /* 0x00006b00ff0477ac */ /* 0x000e6e0008000a00 */
[----:B------:R-:W2:Y:S08]  /*00b0*/  LDC.64 R4, c[0x0][0x388] ;  /* 0x0000e200ff047b82 */ /* 0x000eb00000000a00 */
[----:B------:R-:W3:Y:S01]  /*00c0*/  LDC.64 R6, c[0x0][0x390] ;  /* 0x0000e400ff067b82 */ /* 0x000ee20000000a00 */
[----:B0-----:R-:W-:-:S06]  /*00d0*/  IMAD.WIDE R2, R9, 0x4, R2 ;  /* 0x0000000409027825 */ /* 0x001fcc00078e0202 */
[----:B-1----:R-:W4:Y:S01]  /*00e0*/  LDG.E R2, desc[UR4][R2.64] ;  /* 0x0000000402027981 */ /* 0x002f22000c1e1900 */
[----:B--2---:R-:W-:-:S06]  /*00f0*/  IMAD.WIDE R4, R9, 0x4, R4 ;  /* 0x0000000409047825 */ /* 0x004fcc00078e0204 */
[----:B------:R-:W4:Y:S01]  /*0100*/  LDG.E R5, desc[UR4][R4.64] ;  /* 0x0000000404057981 */ /* 0x000f22000c1e1900 */
[----:B---3--:R-:W-:Y:S01]  /*0110*/  IMAD.WIDE R6, R9, 0x4, R6 ;  /* 0x0000000409067825 */ /* 0x008fe200078e0206 */
[----:B----4-:R-:W-:-:S05]  /*0120*/  IADD3 R9, PT, PT, R2, R5, RZ ;  /* 0x0000000502097210 */ /* 0x010fca0007ffe0ff */
[----:B------:R-:W-:Y:S01]  /*0130*/  STG.E desc[UR4][R6.64], R9 ;  /* 0x0000000906007986 */ /* 0x000fe2000c101904 */
[----:B------:R-:W-:Y:S05]  /*0140*/  EXIT ;  /* 0x000000000000794d */ /* 0x000fea0003800000 */
.L_x_0:
[----:B------:R-:W-:-:S00]  /*0150*/  BRA `(.L_x_0) ;  /* 0xfffffffc00fc7947 */ /* 0x000fc0000383ffff */
[----:B------:R-:W-:-:S00]  /*0160*/  NOP ;  /* 0x0000000000007918 */ /* 0x000fc00000000000 */
        /* <DEDUP_REMOVED lines=9> */
.L_x_1:


//--------------------- .nv.shared.reserved.0     --------------------------
	.section	.nv.shared.reserved.0,"aw",@nobits
	.weak		__nv_reservedSMEM_offset_0_alias
	.size		__nv_reservedSMEM_offset_0_alias, 0, 64
	.other		__nv_reservedSMEM_offset_0_alias,@"STO_CUDA_RESERVED_SHARED STV_DEFAULT"
__nv_reservedSMEM_offset_0_alias:
	.zero		0
	.zero		64


//--------------------- .nv.constant0._Z6kernelPiS_S_ii --------------------------
	.section	.nv.constant0._Z6kernelPiS_S_ii,"a",@progbits
	.sectionflags	@""
	.align	4
.nv.constant0._Z6kernelPiS_S_ii:
	.zero		928


//--------------------- SYMBOLS --------------------------

	.type		.nv.reservedSmem.offset0,@object
	.size		.nv.reservedSmem.offset0,0x4
